//
// Generated by NVIDIA NVVM Compiler
//
// Compiler Build ID: CL-36424714
// Cuda compilation tools, release 13.0, V13.0.88
// Based on NVVM 20.0.0
//

.version 9.0
.target sm_100
.address_size 64

	// .globl	_Z15test_block_scanPiS_i
// _ZZ15test_block_scanPiS_iE8warp_sum has been demoted

.visible .entry _Z15test_block_scanPiS_i(
	.param .u64 .ptr .align 1 _Z15test_block_scanPiS_i_param_0,
	.param .u64 .ptr .align 1 _Z15test_block_scanPiS_i_param_1,
	.param .u32 _Z15test_block_scanPiS_i_param_2
)
{
	.reg .pred 	%p<27>;
	.reg .b32 	%r<56>;
	.reg .b64 	%rd<9>;
	// demoted variable
	.shared .align 4 .b8 _ZZ15test_block_scanPiS_iE8warp_sum[16];
	ld.param.u64 	%rd1, [_Z15test_block_scanPiS_i_param_0];
	ld.param.u64 	%rd2, [_Z15test_block_scanPiS_i_param_1];
	ld.param.u32 	%r12, [_Z15test_block_scanPiS_i_param_2];
	mov.u32 	%r14, %ntid.x;
	mov.u32 	%r15, %ctaid.x;
	mov.u32 	%r1, %tid.x;
	mad.lo.s32 	%r2, %r14, %r15, %r1;
	and.b32  	%r3, %r1, 31;
	setp.ge.s32 	%p1, %r2, %r12;
	mov.b32 	%r54, 0;
	@%p1 bra 	$L__BB0_2;
	cvta.to.global.u64 	%rd3, %rd1;
	mul.wide.s32 	%rd4, %r2, 4;
	add.s64 	%rd5, %rd3, %rd4;
	ld.global.u32 	%r54, [%rd5];
$L__BB0_2:
	shfl.sync.up.b32	%r16|%p2, %r54, 1, 0, -1;
	setp.eq.s32 	%p3, %r3, 0;
	selp.b32 	%r17, 0, %r16, %p3;
	add.s32 	%r18, %r17, %r54;
	shfl.sync.up.b32	%r19|%p4, %r18, 2, 0, -1;
	setp.lt.u32 	%p5, %r3, 2;
	selp.b32 	%r20, 0, %r19, %p5;
	add.s32 	%r21, %r20, %r18;
	shfl.sync.up.b32	%r22|%p6, %r21, 4, 0, -1;
	setp.lt.u32 	%p7, %r3, 4;
	selp.b32 	%r23, 0, %r22, %p7;
	add.s32 	%r24, %r23, %r21;
	shfl.sync.up.b32	%r25|%p8, %r24, 8, 0, -1;
	setp.lt.u32 	%p9, %r3, 8;
	selp.b32 	%r26, 0, %r25, %p9;
	add.s32 	%r27, %r26, %r24;
	shfl.sync.up.b32	%r28|%p10, %r27, 16, 0, -1;
	setp.lt.u32 	%p11, %r3, 16;
	selp.b32 	%r29, 0, %r28, %p11;
	add.s32 	%r6, %r29, %r27;
	setp.ne.s32 	%p12, %r3, 31;
	shr.u32 	%r30, %r1, 3;
	and.b32  	%r31, %r30, 124;
	mov.u32 	%r32, _ZZ15test_block_scanPiS_iE8warp_sum;
	add.s32 	%r7, %r32, %r31;
	@%p12 bra 	$L__BB0_4;
	st.shared.u32 	[%r7], %r6;
$L__BB0_4:
	bar.sync 	0;
	setp.gt.u32 	%p13, %r1, 31;
	@%p13 bra 	$L__BB0_9;
	setp.gt.u32 	%p14, %r3, 3;
	shl.b32 	%r34, %r3, 2;
	add.s32 	%r8, %r32, %r34;
	mov.b32 	%r55, 0;
	@%p14 bra 	$L__BB0_7;
	ld.shared.u32 	%r55, [%r8];
$L__BB0_7:
	setp.lt.u32 	%p15, %r3, 16;
	setp.lt.u32 	%p16, %r3, 8;
	setp.gt.u32 	%p17, %r3, 3;
	setp.lt.u32 	%p18, %r3, 4;
	setp.lt.u32 	%p19, %r3, 2;
	setp.eq.s32 	%p20, %r3, 0;
	shfl.sync.up.b32	%r36|%p21, %r55, 1, 0, -1;
	selp.b32 	%r37, 0, %r36, %p20;
	add.s32 	%r38, %r37, %r55;
	shfl.sync.up.b32	%r39|%p22, %r38, 2, 0, -1;
	selp.b32 	%r40, 0, %r39, %p19;
	add.s32 	%r41, %r40, %r38;
	shfl.sync.up.b32	%r42|%p23, %r41, 4, 0, -1;
	selp.b32 	%r43, 0, %r42, %p18;
	add.s32 	%r44, %r43, %r41;
	shfl.sync.up.b32	%r45|%p24, %r44, 8, 0, -1;
	selp.b32 	%r46, 0, %r45, %p16;
	add.s32 	%r47, %r46, %r44;
	shfl.sync.up.b32	%r48|%p25, %r47, 16, 0, -1;
	selp.b32 	%r49, 0, %r48, %p15;
	add.s32 	%r50, %r49, %r47;
	sub.s32 	%r11, %r50, %r55;
	@%p17 bra 	$L__BB0_9;
	st.shared.u32 	[%r8], %r11;
$L__BB0_9:
	setp.ge.s32 	%p26, %r2, %r12;
	bar.sync 	0;
	@%p26 bra 	$L__BB0_11;
	ld.shared.u32 	%r51, [%r7];
	sub.s32 	%r52, %r6, %r54;
	add.s32 	%r53, %r52, %r51;
	cvta.to.global.u64 	%rd6, %rd2;
	mul.wide.s32 	%rd7, %r2, 4;
	add.s64 	%rd8, %rd6, %rd7;
	st.global.u32 	[%rd8], %r53;
$L__BB0_11:
	ret;

}


// ===== COMPILED SASS (sm_100) =====

	.target	sm_100

	.elftype	@"ET_EXEC"


//--------------------- .note.nv.tkinfo           --------------------------
	.section	.note.nv.tkinfo,"",@"SHT_NOTE"
	.sectionflags	@"SHF_NOTE_NV_TKINFO"
	.tkinfo
        /*0018*/ 	.word	0x00000002
        /*0030*/ 	.string	""
        /*0030*/ 	.string	"ptxas"
        /*0030*/ 	.string	"Cuda compilation tools, release 13.0, V13.0.88"
        /*0030*/ 	.string	"Build cuda_13.0.r13.0/compiler.36424714_0"
        /*0030*/ 	.string	"-arch sm_100 -m 64 "



//--------------------- .note.nv.cuinfo           --------------------------
	.section	.note.nv.cuinfo,"",@"SHT_NOTE"
	.sectionflags	@"SHF_NOTE_NV_CUINFO"
        /*0018*/ 	.short	0x0002
        /*001a*/ 	.short	0x0064
        /*001c*/ 	.short	0x0082
	.zero		2


//--------------------- .nv.info                  --------------------------
	.section	.nv.info,"",@"SHT_CUDA_INFO"
	.align	4


	//----- nvinfo : EIATTR_REGCOUNT
	.align		4
        /*0000*/ 	.byte	0x04, 0x2f
        /*0002*/ 	.short	(.L_1 - .L_0)
	.align		4
.L_0:
        /*0004*/ 	.word	index@(_Z15test_block_scanPiS_i)
        /*0008*/ 	.word	0x00000013


	//----- nvinfo : EIATTR_FRAME_SIZE
	.align		4
.L_1:
        /*000c*/ 	.byte	0x04, 0x11
        /*000e*/ 	.short	(.L_3 - .L_2)
	.align		4
.L_2:
        /*0010*/ 	.word	index@(_Z15test_block_scanPiS_i)
        /*0014*/ 	.word	0x00000000


	//----- nvinfo : EIATTR_MIN_STACK_SIZE
	.align		4
.L_3:
        /*0018*/ 	.byte	0x04, 0x12
        /*001a*/ 	.short	(.L_5 - .L_4)
	.align		4
.L_4:
        /*001c*/ 	.word	index@(_Z15test_block_scanPiS_i)
        /*0020*/ 	.word	0x00000000
.L_5:


//--------------------- .nv.compat                --------------------------
	.section	.nv.compat,"",@"SHT_CUDA_COMPAT_INFO"
	.align	4
        /*0000*/ 	.byte	0x02, 0x09, 0x00, 0x00, 0x02, 0x02, 0x01, 0x00, 0x02, 0x05, 0x05, 0x00, 0x03, 0x07, 0x01, 0x01
        /*0010*/ 	.byte	0x02, 0x03, 0x00, 0x00, 0x02, 0x06, 0x01, 0x00, 0x04, 0x0b, 0x08, 0x00, 0x09, 0x00, 0x00, 0x00
        /*0020*/ 	.byte	0x00, 0x00, 0x00, 0x00


//--------------------- .nv.info._Z15test_block_scanPiS_i --------------------------
	.section	.nv.info._Z15test_block_scanPiS_i,"",@"SHT_CUDA_INFO"
	.sectionflags	@""
	.align	4


	//----- nvinfo : EIATTR_CUDA_API_VERSION
	.align		4
        /*0000*/ 	.byte	0x04, 0x37
        /*0002*/ 	.short	(.L_7 - .L_6)
.L_6:
        /*0004*/ 	.word	0x00000082


	//----- nvinfo : EIATTR_KPARAM_INFO
	.align		4
.L_7:
        /*0008*/ 	.byte	0x04, 0x17
        /*000a*/ 	.short	(.L_9 - .L_8)
.L_8:
        /*000c*/ 	.word	0x00000000
        /*0010*/ 	.short	0x0002
        /*0012*/ 	.short	0x0010
        /*0014*/ 	.byte	0x00, 0xf0, 0x11, 0x00


	//----- nvinfo : EIATTR_KPARAM_INFO
	.align		4
.L_9:
        /*0018*/ 	.byte	0x04, 0x17
        /*001a*/ 	.short	(.L_11 - .L_10)
.L_10:
        /*001c*/ 	.word	0x00000000
        /*0020*/ 	.short	0x0001
        /*0022*/ 	.short	0x0008
        /*0024*/ 	.byte	0x00, 0xf5, 0x21, 0x00


	//----- nvinfo : EIATTR_KPARAM_INFO
	.align		4
.L_11:
        /*0028*/ 	.byte	0x04, 0x17
        /*002a*/ 	.short	(.L_13 - .L_12)
.L_12:
        /*002c*/ 	.word	0x00000000
        /*0030*/ 	.short	0x0000
        /*0032*/ 	.short	0x0000
        /*0034*/ 	.byte	0x00, 0xf5, 0x21, 0x00


	//----- nvinfo : EIATTR_SPARSE_MMA_MASK
	.align		4
.L_13:
        /*0038*/ 	.byte	0x03, 0x50
        /*003a*/ 	.short	0x0000


	//----- nvinfo : EIATTR_MAXREG_COUNT
	.align		4
        /*003c*/ 	.byte	0x03, 0x1b
        /*003e*/ 	.short	0x00ff


	//----- nvinfo : EIATTR_NUM_BARRIERS
	.align		4
        /*0040*/ 	.byte	0x02, 0x4c
        /*0042*/ 	.byte	0x01
	.zero		1


	//----- nvinfo : EIATTR_MERCURY_ISA_VERSION
	.align		4
        /*0044*/ 	.byte	0x03, 0x5f
        /*0046*/ 	.short	0x0101


	//----- nvinfo : EIATTR_COOP_GROUP_MASK_REGIDS
	.align		4
        /*0048*/ 	.byte	0x04, 0x29
        /*004a*/ 	.short	(.L_15 - .L_14)


	//   ....[0]....
.L_14:
        /*004c*/ 	.word	0xffffffff


	//   ....[1]....
        /*0050*/ 	.word	0xffffffff


	//   ....[2]....
        /*0054*/ 	.word	0xffffffff


	//   ....[3]....
        /*0058*/ 	.word	0xffffffff


	//   ....[4]....
        /*005c*/ 	.word	0xffffffff


	//   ....[5]....
        /*0060*/ 	.word	0xffffffff


	//   ....[6]....
        /*0064*/ 	.word	0xffffffff


	//   ....[7]....
        /*0068*/ 	.word	0xffffffff


	//   ....[8]....
        /*006c*/ 	.word	0xffffffff


	//   ....[9]....
        /*0070*/ 	.word	0xffffffff


	//   ....[10]....
        /*0074*/ 	.word	0x0500000d


	//   ....[11]....
        /*0078*/ 	.word	0x0500000d


	//   ....[12]....
        /*007c*/ 	.word	0x0500000d


	//   ....[13]....
        /*0080*/ 	.word	0x0500000d


	//   ....[14]....
        /*0084*/ 	.word	0x0500000d


	//----- nvinfo : EIATTR_COOP_GROUP_INSTR_OFFSETS
	.align		4
.L_15:
        /*0088*/ 	.byte	0x04, 0x28
        /*008a*/ 	.short	(.L_17 - .L_16)


	//   ....[0]....
.L_16:
        /*008c*/ 	.word	0x00000160


	//   ....[1]....
        /*0090*/ 	.word	0x00000190


	//   ....[2]....
        /*0094*/ 	.word	0x000001c0


	//   ....[3]....
        /*0098*/ 	.word	0x00000200


	//   ....[4]....
        /*009c*/ 	.word	0x00000240


	//   ....[5]....
        /*00a0*/ 	.word	0x00000320


	//   ....[6]....
        /*00a4*/ 	.word	0x00000350


	//   ....[7]....
        /*00a8*/ 	.word	0x00000380


	//   ....[8]....
        /*00ac*/ 	.word	0x000003b0


	//   ....[9]....
        /*00b0*/ 	.word	0x000003e0


	//   ....[10]....
        /*00b4*/ 	.word	0x00000510


	//   ....[11]....
        /*00b8*/ 	.word	0x00000590


	//   ....[12]....
        /*00bc*/ 	.word	0x00000610


	//   ....[13]....
        /*00c0*/ 	.word	0x00000690


	//   ....[14]....
        /*00c4*/ 	.word	0x00000700


	//----- nvinfo : EIATTR_VRC_CTA_INIT_COUNT
	.align		4
.L_17:
        /*00c8*/ 	.byte	0x02, 0x4a
	.zero		1
	.zero		1


	//----- nvinfo : EIATTR_EXIT_INSTR_OFFSETS
	.align		4
        /*00cc*/ 	.byte	0x04, 0x1c
        /*00ce*/ 	.short	(.L_19 - .L_18)


	//   ....[0]....
.L_18:
        /*00d0*/ 	.word	0x00000450


	//   ....[1]....
        /*00d4*/ 	.word	0x000004b0


	//----- nvinfo : EIATTR_CRS_STACK_SIZE
	.align		4
.L_19:
        /*00d8*/ 	.byte	0x04, 0x1e
        /*00da*/ 	.short	(.L_21 - .L_20)
.L_20:
        /*00dc*/ 	.word	0x00000000


	//----- nvinfo : EIATTR_CBANK_PARAM_SIZE
	.align		4
.L_21:
        /*00e0*/ 	.byte	0x03, 0x19
        /*00e2*/ 	.short	0x0014


	//----- nvinfo : EIATTR_PARAM_CBANK
	.align		4
        /*00e4*/ 	.byte	0x04, 0x0a
        /*00e6*/ 	.short	(.L_23 - .L_22)
	.align		4
.L_22:
        /*00e8*/ 	.word	index@(.nv.constant0._Z15test_block_scanPiS_i)
        /*00ec*/ 	.short	0x0380
        /*00ee*/ 	.short	0x0014


	//----- nvinfo : EIATTR_SW_WAR
	.align		4
.L_23:
        /*00f0*/ 	.byte	0x04, 0x36
        /*00f2*/ 	.short	(.L_25 - .L_24)
.L_24:
        /*00f4*/ 	.word	0x00000008
.L_25:


//--------------------- .nv.callgraph             --------------------------
	.section	.nv.callgraph,"",@"SHT_CUDA_CALLGRAPH"
	.align	4
	.sectionentsize	8
	.align		4
        /*0000*/ 	.word	0x00000000
	.align		4
        /*0004*/ 	.word	0xffffffff
	.align		4
        /*0008*/ 	.word	0x00000000
	.align		4
        /*000c*/ 	.word	0xfffffffe
	.align		4
        /*0010*/ 	.word	0x00000000
	.align		4
        /*0014*/ 	.word	0xfffffffd
	.align		4
        /*0018*/ 	.word	0x00000000
	.align		4
        /*001c*/ 	.word	0xfffffffc


//--------------------- .text._Z15test_block_scanPiS_i --------------------------
	.section	.text._Z15test_block_scanPiS_i,"ax",@progbits
	.align	128
        .global         _Z15test_block_scanPiS_i
        .type           _Z15test_block_scanPiS_i,@function
        .size           _Z15test_block_scanPiS_i,(.L_x_9 - _Z15test_block_scanPiS_i)
        .other          _Z15test_block_scanPiS_i,@"STO_CUDA_ENTRY STV_DEFAULT"
_Z15test_block_scanPiS_i:
.text._Z15test_block_scanPiS_i:
[----:B------:R-:W-:Y:S01]  /*0000*/  LDC R1, c[0x0][0x37c] ;  /* 0x0000df00ff017b82 */ /* 0x000fe20000000800 */
[----:B------:R-:W0:Y:S01]  /*0010*/  S2R R0, SR_CTAID.X ;  /* 0x0000000000007919 */ /* 0x000e220000002500 */
[----:B------:R-:W0:Y:S01]  /*0020*/  LDCU UR4, c[0x0][0x360] ;  /* 0x00006c00ff0477ac */ /* 0x000e220008000800 */
[----:B------:R-:W-:Y:S01]  /*0030*/  IMAD.MOV.U32 R2, RZ, RZ, RZ ;  /* 0x000000ffff027224 */ /* 0x000fe200078e00ff */
[----:B------:R-:W0:Y:S01]  /*0040*/  S2R R9, SR_TID.X ;  /* 0x0000000000097919 */ /* 0x000e220000002100 */
[----:B------:R-:W1:Y:S01]  /*0050*/  LDCU UR5, c[0x0][0x390] ;  /* 0x00007200ff0577ac */ /* 0x000e620008000800 */
[----:B------:R-:W2:Y:S01]  /*0060*/  LDCU.64 UR6, c[0x0][0x358] ;  /* 0x00006b00ff0677ac */ /* 0x000ea20008000a00 */
[----:B0-----:R-:W-:-:S05]  /*0070*/  IMAD R0, R0, UR4, R9 ;  /* 0x0000000400007c24 */ /* 0x001fca000f8e0209 */
[----:B-1----:R-:W-:-:S13]  /*0080*/  ISETP.GE.AND P4, PT, R0, UR5, PT ;  /* 0x0000000500007c0c */ /* 0x002fda000bf86270 */
[----:B------:R-:W0:Y:S02]  /*0090*/  @!P4 LDC.64 R4, c[0x0][0x380] ;  /* 0x0000e000ff04cb82 */ /* 0x000e240000000a00 */
[----:B0-----:R-:W-:-:S05]  /*00a0*/  @!P4 IMAD.WIDE R4, R0, 0x4, R4 ;  /* 0x000000040004c825 */ /* 0x001fca00078e0204 */
[----:B--2---:R-:W2:Y:S01]  /*00b0*/  @!P4 LDG.E R2, desc[UR6][R4.64] ;  /* 0x000000060402c981 */ /* 0x004ea2000c1e1900 */
[----:B------:R-:W-:Y:S01]  /*00c0*/  LOP3.LUT R3, R9, 0x1f, RZ, 0xc0, !PT ;  /* 0x0000001f09037812 */ /* 0x000fe200078ec0ff */
[----:B------:R-:W0:Y:S01]  /*00d0*/  S2UR UR5, SR_CgaCtaId ;  /* 0x00000000000579c3 */ /* 0x000e220000008800 */
[----:B------:R-:W-:Y:S02]  /*00e0*/  UMOV UR4, 0x400 ;  /* 0x0000040000047882 */ /* 0x000fe40000000000 */
[C---:B------:R-:W-:Y:S02]  /*00f0*/  ISETP.NE.AND P3, PT, R3.reuse, RZ, PT ;  /* 0x000000ff0300720c */ /* 0x040fe40003f65270 */
[C---:B------:R-:W-:Y:S02]  /*0100*/  ISETP.GE.U32.AND P2, PT, R3.reuse, 0x2, PT ;  /* 0x000000020300780c */ /* 0x040fe40003f46070 */
[C---:B------:R-:W-:Y:S02]  /*0110*/  ISETP.GE.U32.AND P1, PT, R3.reuse, 0x4, PT ;  /* 0x000000040300780c */ /* 0x040fe40003f26070 */
[----:B------:R-:W-:-:S02]  /*0120*/  ISETP.GE.U32.AND P0, PT, R3, 0x8, PT ;  /* 0x000000080300780c */ /* 0x000fc40003f06070 */
[C---:B------:R-:W-:Y:S02]  /*0130*/  ISETP.GE.U32.AND P6, PT, R3.reuse, 0x10, PT ;  /* 0x000000100300780c */ /* 0x040fe40003fc6070 */
[----:B------:R-:W-:Y:S01]  /*0140*/  ISETP.NE.AND P5, PT, R3, 0x1f, PT ;  /* 0x0000001f0300780c */ /* 0x000fe20003fa5270 */
[----:B0-----:R-:W-:Y:S01]  /*0150*/  ULEA UR4, UR5, UR4, 0x18 ;  /* 0x0000000405047291 */ /* 0x001fe2000f8ec0ff */
[----:B--2---:R-:W0:Y:S02]  /*0160*/  SHFL.UP PT, R6, R2, 0x1, RZ ;  /* 0x0420000002067989 */ /* 0x004e2400000e00ff */
[----:B0-----:R-:W-:-:S05]  /*0170*/  SEL R7, R6, RZ, P3 ;  /* 0x000000ff06077207 */ /* 0x001fca0001800000 */
[----:B------:R-:W-:-:S05]  /*0180*/  IMAD.IADD R7, R7, 0x1, R2 ;  /* 0x0000000107077824 */ /* 0x000fca00078e0202 */
[----:B------:R-:W0:Y:S02]  /*0190*/  SHFL.UP PT, R6, R7, 0x2, RZ ;  /* 0x0440000007067989 */ /* 0x000e2400000e00ff */
[----:B0-----:R-:W-:-:S05]  /*01a0*/  SEL R6, R6, RZ, P2 ;  /* 0x000000ff06067207 */ /* 0x001fca0001000000 */
[----:B------:R-:W-:-:S05]  /*01b0*/  IMAD.IADD R6, R7, 0x1, R6 ;  /* 0x0000000107067824 */ /* 0x000fca00078e0206 */
[----:B------:R-:W0:Y:S02]  /*01c0*/  SHFL.UP PT, R8, R6, 0x4, RZ ;  /* 0x0480000006087989 */ /* 0x000e2400000e00ff */
[----:B0-----:R-:W-:-:S05]  /*01d0*/  SEL R5, R8, RZ, P1 ;  /* 0x000000ff08057207 */ /* 0x001fca0000800000 */
[----:B------:R-:W-:Y:S01]  /*01e0*/  IMAD.IADD R5, R6, 0x1, R5 ;  /* 0x0000000106057824 */ /* 0x000fe200078e0205 */
[----:B------:R-:W-:-:S04]  /*01f0*/  SHF.R.U32.HI R6, RZ, 0x3, R9 ;  /* 0x00000003ff067819 */ /* 0x000fc80000011609 */
[----:B------:R-:W0:Y:S02]  /*0200*/  SHFL.UP PT, R4, R5, 0x8, RZ ;  /* 0x0500000005047989 */ /* 0x000e2400000e00ff */
[----:B0-----:R-:W-:-:S05]  /*0210*/  SEL R4, R4, RZ, P0 ;  /* 0x000000ff04047207 */ /* 0x001fca0000000000 */
[----:B------:R-:W-:Y:S01]  /*0220*/  IMAD.IADD R7, R5, 0x1, R4 ;  /* 0x0000000105077824 */ /* 0x000fe200078e0204 */
[----:B------:R-:W-:-:S04]  /*0230*/  P2R R5, PR, RZ, 0x40 ;  /* 0x00000040ff057803 */ /* 0x000fc80000000000 */
[----:B------:R-:W0:Y:S02]  /*0240*/  SHFL.UP PT, R4, R7, 0x10, RZ ;  /* 0x0600000007047989 */ /* 0x000e2400000e00ff */
[----:B0-----:R-:W-:-:S05]  /*0250*/  SEL R4, R4, RZ, P6 ;  /* 0x000000ff04047207 */ /* 0x001fca0003000000 */
[----:B------:R-:W-:Y:S01]  /*0260*/  IMAD.IADD R5, R7, 0x1, R4 ;  /* 0x0000000107057824 */ /* 0x000fe200078e0204 */
[----:B------:R-:W-:-:S05]  /*0270*/  LOP3.LUT R4, R6, 0x7c, RZ, 0xc0, !PT ;  /* 0x0000007c06047812 */ /* 0x000fca00078ec0ff */
[----:B------:R0:W-:Y:S01]  /*0280*/  @!P5 STS [R4+UR4], R5 ;  /* 0x000000050400d988 */ /* 0x0001e20008000804 */
[----:B------:R-:W-:Y:S01]  /*0290*/  BAR.SYNC.DEFER_BLOCKING 0x0 ;  /* 0x0000000000007b1d */ /* 0x000fe20000010000 */
[----:B------:R-:W-:-:S13]  /*02a0*/  ISETP.GT.U32.AND P5, PT, R9, 0x1f, PT ;  /* 0x0000001f0900780c */ /* 0x000fda0003fa4070 */
[----:B0-----:R-:W-:Y:S05]  /*02b0*/  @P5 BRA `(.L_x_0) ;  /* 0x00000000005c5947 */ /* 0x001fea0003800000 */
[C---:B------:R-:W-:Y:S01]  /*02c0*/  ISETP.GT.U32.AND P5, PT, R3.reuse, 0x3, PT ;  /* 0x000000030300780c */ /* 0x040fe20003fa4070 */
[----:B------:R-:W-:Y:S01]  /*02d0*/  IMAD.MOV.U32 R7, RZ, RZ, RZ ;  /* 0x000000ffff077224 */ /* 0x000fe200078e00ff */
[----:B------:R-:W-:Y:S01]  /*02e0*/  LEA R6, R3, UR4, 0x2 ;  /* 0x0000000403067c11 */ /* 0x000fe2000f8e10ff */
[----:B------:R-:W-:-:S10]  /*02f0*/  UMOV UR5, 0xffffffff ;  /* 0xffffffff00057882 */ /* 0x000fd40000000000 */
[----:B------:R0:W1:Y:S01]  /*0300*/  @!P5 LDS R7, [R6] ;  /* 0x000000000607d984 */ /* 0x0000620000000800 */
[----:B------:R-:W-:Y:S05]  /*0310*/  BRA.DIV UR5, `(.L_x_1) ;  /* 0x0000000205687947 */ /* 0x000fea000b800000 */
[----:B-1----:R-:W1:Y:S02]  /*0320*/  SHFL.UP PT, R8, R7, 0x1, RZ ;  /* 0x0420000007087989 */ /* 0x002e6400000e00ff */
[----:B-1----:R-:W-:-:S05]  /*0330*/  SEL R8, R8, RZ, P3 ;  /* 0x000000ff08087207 */ /* 0x002fca0001800000 */
[----:B------:R-:W-:-:S05]  /*0340*/  IMAD.IADD R8, R8, 0x1, R7 ;  /* 0x0000000108087824 */ /* 0x000fca00078e0207 */
[----:B------:R-:W1:Y:S02]  /*0350*/  SHFL.UP PT, R9, R8, 0x2, RZ ;  /* 0x0440000008097989 */ /* 0x000e6400000e00ff */
        /* <DEDUP_REMOVED lines=8> */
[----:B------:R1:W2:Y:S02]  /*03e0*/  SHFL.UP PT, R11, R12, 0x10, RZ ;  /* 0x060000000c0b7989 */ /* 0x0002a400000e00ff */
.L_x_7:
[----:B------:R-:W-:-:S04]  /*03f0*/  ISETP.GE.U32.AND P0, PT, R3, 0x10, PT ;  /* 0x000000100300780c */ /* 0x000fc80003f06070 */
[----:B--2---:R-:W-:-:S04]  /*0400*/  SEL R11, R11, RZ, P0 ;  /* 0x000000ff0b0b7207 */ /* 0x004fc80000000000 */
[----:B------:R-:W-:-:S05]  /*0410*/  IADD3 R11, PT, PT, -R7, R11, R12 ;  /* 0x0000000b070b7210 */ /* 0x000fca0007ffe10c */
[----:B------:R2:W-:Y:S02]  /*0420*/  @!P5 STS [R6], R11 ;  /* 0x0000000b0600d388 */ /* 0x0005e40000000800 */
.L_x_0:
[----:B------:R-:W-:Y:S05]  /*0430*/  WARPSYNC.ALL ;  /* 0x0000000000007948 */ /* 0x000fea0003800000 */
[----:B------:R-:W-:Y:S06]  /*0440*/  BAR.SYNC.DEFER_BLOCKING 0x0 ;  /* 0x0000000000007b1d */ /* 0x000fec0000010000 */
[----:B------:R-:W-:Y:S05]  /*0450*/  @P4 EXIT ;  /* 0x000000000000494d */ /* 0x000fea0003800000 */
[----:B------:R-:W3:Y:S01]  /*0460*/  LDS R4, [R4+UR4] ;  /* 0x0000000404047984 */ /* 0x000ee20008000800 */
[----:B0-2---:R-:W0:Y:S01]  /*0470*/  LDC.64 R6, c[0x0][0x388] ;  /* 0x0000e200ff067b82 */ /* 0x005e220000000a00 */
[----:B---3--:R-:W-:Y:S01]  /*0480*/  IADD3 R5, PT, PT, R4, R5, -R2 ;  /* 0x0000000504057210 */ /* 0x008fe20007ffe802 */
[----:B0-----:R-:W-:-:S05]  /*0490*/  IMAD.WIDE R2, R0, 0x4, R6 ;  /* 0x0000000400027825 */ /* 0x001fca00078e0206 */
[----:B------:R-:W-:Y:S01]  /*04a0*/  STG.E desc[UR6][R2.64], R5 ;  /* 0x0000000502007986 */ /* 0x000fe2000c101906 */
[----:B------:R-:W-:Y:S05]  /*04b0*/  EXIT ;  /* 0x000000000000794d */ /* 0x000fea0003800000 */
.L_x_1:
[----:B-1----:R-:W-:Y:S02]  /*04c0*/  IMAD.MOV.U32 R14, RZ, RZ, R7 ;  /* 0x000000ffff0e7224 */ /* 0x002fe400078e0007 */
[----:B------:R-:W-:Y:S02]  /*04d0*/  IMAD.MOV.U32 R15, RZ, RZ, 0x1 ;  /* 0x00000001ff0f7424 */ /* 0x000fe400078e00ff */
[----:B------:R-:W-:Y:S02]  /*04e0*/  IMAD.MOV.U32 R16, RZ, RZ, RZ ;  /* 0x000000ffff107224 */ /* 0x000fe400078e00ff */
[----:B------:R-:W-:-:S07]  /*04f0*/  IMAD.MOV.U32 R13, RZ, RZ, -0x1 ;  /* 0xffffffffff0d7424 */ /* 0x000fce00078e00ff */
[----:B0-----:R-:W-:Y:S05]  /*0500*/  WARPSYNC.COLLECTIVE R13, `(.L_x_2) ;  /* 0x000000000d087348 */ /* 0x001fea0003c00000 */
[----:B------:R1:W2:Y:S02]  /*0510*/  SHFL.UP P6, R11, R14, R15, R16 ;  /* 0x0400000f0e0b7389 */ /* 0x0002a400000c0010 */
[----:B012---:R-:W-:Y:S05]  /*0520*/  ENDCOLLECTIVE ;  /* 0x000000000000791b */ /* 0x007fea0003800000 */
.L_x_2:
[----:B------:R-:W-:Y:S01]  /*0530*/  IMAD.MOV.U32 R15, RZ, RZ, 0x2 ;  /* 0x00000002ff0f7424 */ /* 0x000fe200078e00ff */
[----:B------:R-:W-:-:S04]  /*0540*/  MOV R8, R11 ;  /* 0x0000000b00087202 */ /* 0x000fc80000000f00 */
[----:B------:R-:W-:-:S05]  /*0550*/  SEL R8, R8, RZ, P3 ;  /* 0x000000ff08087207 */ /* 0x000fca0001800000 */
[----:B------:R-:W-:-:S04]  /*0560*/  IMAD.IADD R8, R8, 0x1, R7 ;  /* 0x0000000108087824 */ /* 0x000fc800078e0207 */
[----:B------:R-:W-:-:S07]  /*0570*/  IMAD.MOV.U32 R14, RZ, RZ, R8 ;  /* 0x000000ffff0e7224 */ /* 0x000fce00078e0008 */
[----:B------:R-:W-:Y:S05]  /*0580*/  WARPSYNC.COLLECTIVE R13, `(.L_x_3) ;  /* 0x000000000d087348 */ /* 0x000fea0003c00000 */
[----:B------:R0:W1:Y:S02]  /*0590*/  SHFL.UP P6, R11, R14, R15, R16 ;  /* 0x0400000f0e0b7389 */ /* 0x00006400000c0010 */
[----:B01----:R-:W-:Y:S05]  /*05a0*/  ENDCOLLECTIVE ;  /* 0x000000000000791b */ /* 0x003fea0003800000 */
.L_x_3:
[----:B------:R-:W-:Y:S02]  /*05b0*/  IMAD.MOV.U32 R15, RZ, RZ, 0x4 ;  /* 0x00000004ff0f7424 */ /* 0x000fe400078e00ff */
[----:B------:R-:W-:-:S05]  /*05c0*/  IMAD.MOV.U32 R9, RZ, RZ, R11 ;  /* 0x000000ffff097224 */ /* 0x000fca00078e000b */
[----:B------:R-:W-:-:S05]  /*05d0*/  SEL R9, R9, RZ, P2 ;  /* 0x000000ff09097207 */ /* 0x000fca0001000000 */
[----:B------:R-:W-:-:S04]  /*05e0*/  IMAD.IADD R9, R8, 0x1, R9 ;  /* 0x0000000108097824 */ /* 0x000fc800078e0209 */
[----:B------:R-:W-:-:S07]  /*05f0*/  IMAD.MOV.U32 R14, RZ, RZ, R9 ;  /* 0x000000ffff0e7224 */ /* 0x000fce00078e0009 */
[----:B------:R-:W-:Y:S05]  /*0600*/  WARPSYNC.COLLECTIVE R13, `(.L_x_4) ;  /* 0x000000000d087348 */ /* 0x000fea0003c00000 */
[----:B------:R0:W1:Y:S02]  /*0610*/  SHFL.UP P6, R11, R14, R15, R16 ;  /* 0x0400000f0e0b7389 */ /* 0x00006400000c0010 */
[----:B01----:R-:W-:Y:S05]  /*0620*/  ENDCOLLECTIVE ;  /* 0x000000000000791b */ /* 0x003fea0003800000 */
.L_x_4:
        /* <DEDUP_REMOVED lines=8> */
.L_x_5:
[----:B------:R-:W-:Y:S01]  /*06b0*/  IMAD.MOV.U32 R15, RZ, RZ, 0x10 ;  /* 0x00000010ff0f7424 */ /* 0x000fe200078e00ff */
[----:B------:R-:W-:-:S05]  /*06c0*/  SEL R11, R11, RZ, P0 ;  /* 0x000000ff0b0b7207 */ /* 0x000fca0000000000 */
[----:B------:R-:W-:-:S04]  /*06d0*/  IMAD.IADD R12, R10, 0x1, R11 ;  /* 0x000000010a0c7824 */ /* 0x000fc800078e020b */
[----:B------:R-:W-:-:S07]  /*06e0*/  IMAD.MOV.U32 R14, RZ, RZ, R12 ;  /* 0x000000ffff0e7224 */ /* 0x000fce00078e000c */
[----:B------:R-:W-:Y:S05]  /*06f0*/  WARPSYNC.COLLECTIVE R13, `(.L_x_6) ;  /* 0x000000000d087348 */ /* 0x000fea0003c00000 */
[----:B------:R0:W1:Y:S02]  /*0700*/  SHFL.UP P6, R11, R14, R15, R16 ;  /* 0x0400000f0e0b7389 */ /* 0x00006400000c0010 */
[----:B01----:R-:W-:Y:S05]  /*0710*/  ENDCOLLECTIVE ;  /* 0x000000000000791b */ /* 0x003fea0003800000 */
.L_x_6:
[----:B------:R-:W-:Y:S05]  /*0720*/  BRA `(.L_x_7) ;  /* 0xfffffffc00307947 */ /* 0x000fea000383ffff */
.L_x_8:
[----:B------:R-:W-:-:S00]  /*0730*/  BRA `(.L_x_8) ;  /* 0xfffffffc00fc7947 */ /* 0x000fc0000383ffff */
[----:B------:R-:W-:-:S00]  /*0740*/  NOP ;  /* 0x0000000000007918 */ /* 0x000fc00000000000 */
        /* <DEDUP_REMOVED lines=11> */
.L_x_9:


//--------------------- .nv.shared._Z15test_block_scanPiS_i --------------------------
	.section	.nv.shared._Z15test_block_scanPiS_i,"aw",@nobits
	.sectionflags	@""
	.align	4
.nv.shared._Z15test_block_scanPiS_i:
	.zero		1040


//--------------------- .nv.shared.reserved.0     --------------------------
	.section	.nv.shared.reserved.0,"aw",@nobits
	.weak		__nv_reservedSMEM_offset_0_alias
	.size		__nv_reservedSMEM_offset_0_alias, 0, 64
	.other		__nv_reservedSMEM_offset_0_alias,@"STO_CUDA_RESERVED_SHARED STV_DEFAULT"
__nv_reservedSMEM_offset_0_alias:
	.zero		0
	.zero		64


//--------------------- .nv.constant0._Z15test_block_scanPiS_i --------------------------
	.section	.nv.constant0._Z15test_block_scanPiS_i,"a",@progbits
	.sectionflags	@""
	.align	4
.nv.constant0._Z15test_block_scanPiS_i:
	.zero		916


//--------------------- SYMBOLS --------------------------

	.type		.nv.reservedSmem.offset0,@object
	.size		.nv.reservedSmem.offset0,0x4
	.type		.nv.reservedSmem.cap,@object
	.size		.nv.reservedSmem.cap,0x4
